//
// Generated by NVIDIA NVVM Compiler
//
// Compiler Build ID: CL-36424714
// Cuda compilation tools, release 13.0, V13.0.88
// Based on NVVM 20.0.0
//

.version 9.0
.target sm_100
.address_size 64

	// .globl	_Z10warpReducePi

.visible .entry _Z10warpReducePi(
	.param .u64 .ptr .align 1 _Z10warpReducePi_param_0
)
{
	.reg .pred 	%p<6>;
	.reg .b32 	%r<14>;
	.reg .b64 	%rd<6>;

	ld.param.u64 	%rd1, [_Z10warpReducePi_param_0];
	mov.b32 	%r1, 1;
	shfl.sync.down.b32	%r2|%p1, %r1, 16, 31, -1;
	add.s32 	%r3, %r2, 1;
	shfl.sync.down.b32	%r4|%p2, %r3, 8, 31, -1;
	add.s32 	%r5, %r4, %r3;
	shfl.sync.down.b32	%r6|%p3, %r5, 4, 31, -1;
	add.s32 	%r7, %r6, %r5;
	shfl.sync.down.b32	%r8|%p4, %r7, 2, 31, -1;
	add.s32 	%r9, %r8, %r7;
	shfl.sync.down.b32	%r10|%p5, %r9, 1, 31, -1;
	add.s32 	%r11, %r10, %r9;
	cvta.to.global.u64 	%rd2, %rd1;
	mov.u32 	%r12, %tid.x;
	shl.b32 	%r13, %r12, 2;
	cvt.u64.u32 	%rd3, %r13;
	and.b64  	%rd4, %rd3, 124;
	add.s64 	%rd5, %rd2, %rd4;
	st.global.u32 	[%rd5], %r11;
	ret;

}


// ===== COMPILED SASS (sm_100) =====

	.target	sm_100

	.elftype	@"ET_EXEC"


//--------------------- .note.nv.tkinfo           --------------------------
	.section	.note.nv.tkinfo,"",@"SHT_NOTE"
	.sectionflags	@"SHF_NOTE_NV_TKINFO"
	.tkinfo
        /*0018*/ 	.word	0x00000002
        /*0030*/ 	.string	""
        /*0030*/ 	.string	"ptxas"
        /*0030*/ 	.string	"Cuda compilation tools, release 13.0, V13.0.88"
        /*0030*/ 	.string	"Build cuda_13.0.r13.0/compiler.36424714_0"
        /*0030*/ 	.string	"-arch sm_100 -m 64 "



//--------------------- .note.nv.cuinfo           --------------------------
	.section	.note.nv.cuinfo,"",@"SHT_NOTE"
	.sectionflags	@"SHF_NOTE_NV_CUINFO"
        /*0018*/ 	.short	0x0002
        /*001a*/ 	.short	0x0064
        /*001c*/ 	.short	0x0082
	.zero		2


//--------------------- .nv.info                  --------------------------
	.section	.nv.info,"",@"SHT_CUDA_INFO"
	.align	4


	//----- nvinfo : EIATTR_REGCOUNT
	.align		4
        /*0000*/ 	.byte	0x04, 0x2f
        /*0002*/ 	.short	(.L_1 - .L_0)
	.align		4
.L_0:
        /*0004*/ 	.word	index@(_Z10warpReducePi)
        /*0008*/ 	.word	0x00000008


	//----- nvinfo : EIATTR_FRAME_SIZE
	.align		4
.L_1:
        /*000c*/ 	.byte	0x04, 0x11
        /*000e*/ 	.short	(.L_3 - .L_2)
	.align		4
.L_2:
        /*0010*/ 	.word	index@(_Z10warpReducePi)
        /*0014*/ 	.word	0x00000000


	//----- nvinfo : EIATTR_MIN_STACK_SIZE
	.align		4
.L_3:
        /*0018*/ 	.byte	0x04, 0x12
        /*001a*/ 	.short	(.L_5 - .L_4)
	.align		4
.L_4:
        /*001c*/ 	.word	index@(_Z10warpReducePi)
        /*0020*/ 	.word	0x00000000
.L_5:


//--------------------- .nv.compat                --------------------------
	.section	.nv.compat,"",@"SHT_CUDA_COMPAT_INFO"
	.align	4
        /*0000*/ 	.byte	0x02, 0x09, 0x00, 0x00, 0x02, 0x02, 0x01, 0x00, 0x02, 0x05, 0x05, 0x00, 0x03, 0x07, 0x01, 0x01
        /*0010*/ 	.byte	0x02, 0x03, 0x00, 0x00, 0x02, 0x06, 0x01, 0x00, 0x04, 0x0b, 0x08, 0x00, 0x09, 0x00, 0x00, 0x00
        /*0020*/ 	.byte	0x00, 0x00, 0x00, 0x00


//--------------------- .nv.info._Z10warpReducePi --------------------------
	.section	.nv.info._Z10warpReducePi,"",@"SHT_CUDA_INFO"
	.sectionflags	@""
	.align	4


	//----- nvinfo : EIATTR_CUDA_API_VERSION
	.align		4
        /*0000*/ 	.byte	0x04, 0x37
        /*0002*/ 	.short	(.L_7 - .L_6)
.L_6:
        /*0004*/ 	.word	0x00000082


	//----- nvinfo : EIATTR_KPARAM_INFO
	.align		4
.L_7:
        /*0008*/ 	.byte	0x04, 0x17
        /*000a*/ 	.short	(.L_9 - .L_8)
.L_8:
        /*000c*/ 	.word	0x00000000
        /*0010*/ 	.short	0x0000
        /*0012*/ 	.short	0x0000
        /*0014*/ 	.byte	0x00, 0xf5, 0x21, 0x00


	//----- nvinfo : EIATTR_SPARSE_MMA_MASK
	.align		4
.L_9:
        /*0018*/ 	.byte	0x03, 0x50
        /*001a*/ 	.short	0x0000


	//----- nvinfo : EIATTR_MAXREG_COUNT
	.align		4
        /*001c*/ 	.byte	0x03, 0x1b
        /*001e*/ 	.short	0x00ff


	//----- nvinfo : EIATTR_MERCURY_ISA_VERSION
	.align		4
        /*0020*/ 	.byte	0x03, 0x5f
        /*0022*/ 	.short	0x0101


	//----- nvinfo : EIATTR_VRC_CTA_INIT_COUNT
	.align		4
        /*0024*/ 	.byte	0x02, 0x4a
	.zero		1
	.zero		1


	//----- nvinfo : EIATTR_EXIT_INSTR_OFFSETS
	.align		4
        /*0028*/ 	.byte	0x04, 0x1c
        /*002a*/ 	.short	(.L_11 - .L_10)


	//   ....[0]....
.L_10:
        /*002c*/ 	.word	0x000000f0


	//----- nvinfo : EIATTR_CBANK_PARAM_SIZE
	.align		4
.L_11:
        /*0030*/ 	.byte	0x03, 0x19
        /*0032*/ 	.short	0x0008


	//----- nvinfo : EIATTR_PARAM_CBANK
	.align		4
        /*0034*/ 	.byte	0x04, 0x0a
        /*0036*/ 	.short	(.L_13 - .L_12)
	.align		4
.L_12:
        /*0038*/ 	.word	index@(.nv.constant0._Z10warpReducePi)
        /*003c*/ 	.short	0x0380
        /*003e*/ 	.short	0x0008


	//----- nvinfo : EIATTR_SW_WAR
	.align		4
.L_13:
        /*0040*/ 	.byte	0x04, 0x36
        /*0042*/ 	.short	(.L_15 - .L_14)
.L_14:
        /*0044*/ 	.word	0x00000008
.L_15:


//--------------------- .nv.callgraph             --------------------------
	.section	.nv.callgraph,"",@"SHT_CUDA_CALLGRAPH"
	.align	4
	.sectionentsize	8
	.align		4
        /*0000*/ 	.word	0x00000000
	.align		4
        /*0004*/ 	.word	0xffffffff
	.align		4
        /*0008*/ 	.word	0x00000000
	.align		4
        /*000c*/ 	.word	0xfffffffe
	.align		4
        /*0010*/ 	.word	0x00000000
	.align		4
        /*0014*/ 	.word	0xfffffffd
	.align		4
        /*0018*/ 	.word	0x00000000
	.align		4
        /*001c*/ 	.word	0xfffffffc


//--------------------- .text._Z10warpReducePi    --------------------------
	.section	.text._Z10warpReducePi,"ax",@progbits
	.align	128
        .global         _Z10warpReducePi
        .type           _Z10warpReducePi,@function
        .size           _Z10warpReducePi,(.L_x_1 - _Z10warpReducePi)
        .other          _Z10warpReducePi,@"STO_CUDA_ENTRY STV_DEFAULT"
_Z10warpReducePi:
.text._Z10warpReducePi:
[----:B------:R-:W-:Y:S01]  /*0000*/  LDC R1, c[0x0][0x37c] ;  /* 0x0000df00ff017b82 */ /* 0x000fe20000000800 */
[----:B------:R-:W0:Y:S01]  /*0010*/  S2R R2, SR_TID.X ;  /* 0x0000000000027919 */ /* 0x000e220000002100 */
[----:B------:R-:W1:Y:S01]  /*0020*/  LDCU.64 UR6, c[0x0][0x380] ;  /* 0x00007000ff0677ac */ /* 0x000e620008000a00 */
[----:B------:R-:W-:Y:S01]  /*0030*/  IMAD.MOV.U32 R0, RZ, RZ, 0x1 ;  /* 0x00000001ff007424 */ /* 0x000fe200078e00ff */
[----:B------:R-:W2:Y:S03]  /*0040*/  LDCU.64 UR4, c[0x0][0x358] ;  /* 0x00006b00ff0477ac */ /* 0x000ea60008000a00 */
[----:B------:R-:W-:-:S04]  /*0050*/  VIADD R0, R0, 0x1 ;  /* 0x0000000100007836 */ /* 0x000fc80000000000 */
[----:B------:R-:W-:-:S05]  /*0060*/  IMAD.IADD R0, R0, 0x1, R0 ;  /* 0x0000000100007824 */ /* 0x000fca00078e0200 */
[----:B------:R-:W-:-:S05]  /*0070*/  IADD3 R0, PT, PT, R0, R0, RZ ;  /* 0x0000000000007210 */ /* 0x000fca0007ffe0ff */
[----:B------:R-:W-:-:S04]  /*0080*/  IMAD.IADD R0, R0, 0x1, R0 ;  /* 0x0000000100007824 */ /* 0x000fc800078e0200 */
[----:B------:R-:W-:Y:S01]  /*0090*/  IMAD.IADD R5, R0, 0x1, R0 ;  /* 0x0000000100057824 */ /* 0x000fe200078e0200 */
[----:B0-----:R-:W-:-:S04]  /*00a0*/  SHF.L.U32 R2, R2, 0x2, RZ ;  /* 0x0000000202027819 */ /* 0x001fc800000006ff */
[----:B------:R-:W-:-:S04]  /*00b0*/  LOP3.LUT R2, R2, 0x7c, RZ, 0xc0, !PT ;  /* 0x0000007c02027812 */ /* 0x000fc800078ec0ff */
[----:B-1----:R-:W-:-:S04]  /*00c0*/  IADD3 R2, P0, PT, R2, UR6, RZ ;  /* 0x0000000602027c10 */ /* 0x002fc8000ff1e0ff */
[----:B------:R-:W-:-:S05]  /*00d0*/  IADD3.X R3, PT, PT, RZ, UR7, RZ, P0, !PT ;  /* 0x00000007ff037c10 */ /* 0x000fca00087fe4ff */
[----:B--2---:R-:W-:Y:S01]  /*00e0*/  STG.E desc[UR4][R2.64], R5 ;  /* 0x0000000502007986 */ /* 0x004fe2000c101904 */
[----:B------:R-:W-:Y:S05]  /*00f0*/  EXIT ;  /* 0x000000000000794d */ /* 0x000fea0003800000 */
.L_x_0:
[----:B------:R-:W-:-:S00]  /*0100*/  BRA `(.L_x_0) ;  /* 0xfffffffc00fc7947 */ /* 0x000fc0000383ffff */
[----:B------:R-:W-:-:S00]  /*0110*/  NOP ;  /* 0x0000000000007918 */ /* 0x000fc00000000000 */
        /* <DEDUP_REMOVED lines=14> */
.L_x_1:


//--------------------- .nv.shared.reserved.0     --------------------------
	.section	.nv.shared.reserved.0,"aw",@nobits
	.weak		__nv_reservedSMEM_offset_0_alias
	.size		__nv_reservedSMEM_offset_0_alias, 0, 64
	.other		__nv_reservedSMEM_offset_0_alias,@"STO_CUDA_RESERVED_SHARED STV_DEFAULT"
__nv_reservedSMEM_offset_0_alias:
	.zero		0
	.zero		64


//--------------------- .nv.constant0._Z10warpReducePi --------------------------
	.section	.nv.constant0._Z10warpReducePi,"a",@progbits
	.sectionflags	@""
	.align	4
.nv.constant0._Z10warpReducePi:
	.zero		904


//--------------------- SYMBOLS --------------------------

	.type		.nv.reservedSmem.offset0,@object
	.size		.nv.reservedSmem.offset0,0x4
